	.headerflags	@"EF_CUDA_TEXMODE_UNIFIED EF_CUDA_64BIT_ADDRESS EF_CUDA_ACCELERATORS EF_CUDA_SM90 EF_CUDA_VIRTUAL_SM(EF_CUDA_SM90)"
	.elftype	@"ET_EXEC"


//--------------------- .nv.info                  --------------------------
	.section	.nv.info,"",@"SHT_CUDA_INFO"
	.align	4


	//----- nvinfo : EIATTR_REGCOUNT
	.align		4
        /*0000*/ 	.byte	0x04, 0x2f
        /*0002*/ 	.short	(.L_2 - .L_1)
	.align		4
.L_1:
        /*0004*/ 	.word	index@(triton_poi_fused_add_softplus_0)
        /*0008*/ 	.word	0x0000000c


	//----- nvinfo : EIATTR_MIN_STACK_SIZE
	.align		4
.L_2:
        /*000c*/ 	.byte	0x04, 0x12
        /*000e*/ 	.short	(.L_4 - .L_3)
	.align		4
.L_3:
        /*0010*/ 	.word	index@(triton_poi_fused_add_softplus_0)
        /*0014*/ 	.word	0x00000000


	//----- nvinfo : EIATTR_FRAME_SIZE
	.align		4
.L_4:
        /*0018*/ 	.byte	0x04, 0x11
        /*001a*/ 	.short	(.L_6 - .L_5)
	.align		4
.L_5:
        /*001c*/ 	.word	index@(triton_poi_fused_add_softplus_0)
        /*0020*/ 	.word	0x00000000


	//----- nvinfo : EIATTR_MIN_STACK_SIZE
	.align		4
.L_6:
        /*0024*/ 	.byte	0x04, 0x12
        /*0026*/ 	.short	(.L_8 - .L_7)
	.align		4
.L_7:
        /*0028*/ 	.word	index@(triton_poi_fused_add_softplus_0)
        /*002c*/ 	.word	0x00000000
.L_8:


//--------------------- .nv.info.triton_poi_fused_add_softplus_0 --------------------------
	.section	.nv.info.triton_poi_fused_add_softplus_0,"",@"SHT_CUDA_INFO"
	.sectionflags	@""
	.align	4


	//----- nvinfo : EIATTR_CUDA_API_VERSION
	.align		4
        /*0000*/ 	.byte	0x04, 0x37
        /*0002*/ 	.short	(.L_10 - .L_9)
.L_9:
        /*0004*/ 	.word	0x0000007c


	//----- nvinfo : EIATTR_KPARAM_INFO
	.align		4
.L_10:
        /*0008*/ 	.byte	0x04, 0x17
        /*000a*/ 	.short	(.L_12 - .L_11)
.L_11:
        /*000c*/ 	.word	0x00000000
        /*0010*/ 	.short	0x0002
        /*0012*/ 	.short	0x0010
        /*0014*/ 	.byte	0x00, 0xf0, 0x11, 0x00


	//----- nvinfo : EIATTR_KPARAM_INFO
	.align		4
.L_12:
        /*0018*/ 	.byte	0x04, 0x17
        /*001a*/ 	.short	(.L_14 - .L_13)
.L_13:
        /*001c*/ 	.word	0x00000000
        /*0020*/ 	.short	0x0001
        /*0022*/ 	.short	0x0008
        /*0024*/ 	.byte	0x00, 0xf4, 0x21, 0x00


	//----- nvinfo : EIATTR_KPARAM_INFO
	.align		4
.L_14:
        /*0028*/ 	.byte	0x04, 0x17
        /*002a*/ 	.short	(.L_16 - .L_15)
.L_15:
        /*002c*/ 	.word	0x00000000
        /*0030*/ 	.short	0x0000
        /*0032*/ 	.short	0x0000
        /*0034*/ 	.byte	0x00, 0xf4, 0x21, 0x00


	//----- nvinfo : EIATTR_SPARSE_MMA_MASK
	.align		4
.L_16:
        /*0038*/ 	.byte	0x03, 0x50
        /*003a*/ 	.short	0x0000


	//----- nvinfo : EIATTR_MAXREG_COUNT
	.align		4
        /*003c*/ 	.byte	0x03, 0x1b
        /*003e*/ 	.short	0x00ff


	//----- nvinfo : EIATTR_EXIT_INSTR_OFFSETS
	.align		4
        /*0040*/ 	.byte	0x04, 0x1c
        /*0042*/ 	.short	(.L_18 - .L_17)


	//   ....[0]....
.L_17:
        /*0044*/ 	.word	0x00000390


	//   ....[1]....
        /*0048*/ 	.word	0x000003c0


	//----- nvinfo : EIATTR_REQNTID
	.align		4
.L_18:
        /*004c*/ 	.byte	0x04, 0x10
        /*004e*/ 	.short	(.L_20 - .L_19)
.L_19:
        /*0050*/ 	.word	0x00000080
        /*0054*/ 	.word	0x00000001
        /*0058*/ 	.word	0x00000001


	//----- nvinfo : EIATTR_CRS_STACK_SIZE
	.align		4
.L_20:
        /*005c*/ 	.byte	0x04, 0x1e
        /*005e*/ 	.short	(.L_22 - .L_21)
.L_21:
        /*0060*/ 	.word	0x00000000


	//----- nvinfo : EIATTR_CBANK_PARAM_SIZE
	.align		4
.L_22:
        /*0064*/ 	.byte	0x03, 0x19
        /*0066*/ 	.short	0x0014


	//----- nvinfo : EIATTR_PARAM_CBANK
	.align		4
        /*0068*/ 	.byte	0x04, 0x0a
        /*006a*/ 	.short	(.L_24 - .L_23)
	.align		4
.L_23:
        /*006c*/ 	.word	index@(.nv.constant0.triton_poi_fused_add_softplus_0)
        /*0070*/ 	.short	0x0210
        /*0072*/ 	.short	0x0014


	//----- nvinfo : EIATTR_SW_WAR
	.align		4
.L_24:
        /*0074*/ 	.byte	0x04, 0x36
        /*0076*/ 	.short	(.L_26 - .L_25)
.L_25:
        /*0078*/ 	.word	0x00000008
.L_26:


//--------------------- .nv.callgraph             --------------------------
	.section	.nv.callgraph,"",@"SHT_CUDA_CALLGRAPH"
	.align	4
	.sectionentsize	8
	.align		4
        /*0000*/ 	.word	0x00000000
	.align		4
        /*0004*/ 	.word	0xffffffff
	.align		4
        /*0008*/ 	.word	0x00000000
	.align		4
        /*000c*/ 	.word	0xfffffffe
	.align		4
        /*0010*/ 	.word	0x00000000
	.align		4
        /*0014*/ 	.word	0xfffffffd
	.align		4
        /*0018*/ 	.word	0x00000000
	.align		4
        /*001c*/ 	.word	0xfffffffc


//--------------------- .nv.constant4             --------------------------
	.section	.nv.constant4,"a",@progbits
	.align	8
	.align		8
.nv.constant4:
        /*0000*/ 	.dword	_$_str


//--------------------- .text.triton_poi_fused_add_softplus_0 --------------------------
	.section	.text.triton_poi_fused_add_softplus_0,"ax",@progbits
	.align	128
        .global         triton_poi_fused_add_softplus_0
        .type           triton_poi_fused_add_softplus_0,@function
        .size           triton_poi_fused_add_softplus_0,(.L_x_5 - triton_poi_fused_add_softplus_0)
        .other          triton_poi_fused_add_softplus_0,@"STO_CUDA_ENTRY STV_DEFAULT"
triton_poi_fused_add_softplus_0:
.text.triton_poi_fused_add_softplus_0:
[----:B------:R-:W0:Y:S02]  /*0000*/  LDC R1, c[0x0][0x28] ;  /* 0x00000a00ff017b82 */ /* 0x000e240000000800 */
[----:B------:R-:W1:Y:S01]  /*0010*/  S2R R0, SR_TID.X ;  /* 0x0000000000007919 */ /* 0x000e620000002100 */
[----:B------:R-:W-:Y:S01]  /*0020*/  ULDC.64 UR4, c[0x0][0x208] ;  /* 0x0000820000047ab9 */ /* 0x000fe20000000a00 */
[----:B------:R-:W-:Y:S01]  /*0030*/  BSSY B0, `(.L_x_0) ;  /* 0x000000a000007945 */ /* 0x000fe20003800000 */
[----:B------:R-:W-:Y:S01]  /*0040*/  HFMA2.MMA R2, -RZ, RZ, 0, 0 ;  /* 0x00000000ff027435 */ /* 0x000fe200000001ff */
[----:B------:R-:W2:Y:S01]  /*0050*/  S2R R3, SR_CTAID.X ;  /* 0x0000000000037919 */ /* 0x000ea20000002500 */
[----:B-1----:R-:W-:-:S04]  /*0060*/  LOP3.LUT R0, R0, 0x7f, RZ, 0xc0, !PT ;  /* 0x0000007f00007812 */ /* 0x002fc800078ec0ff */
[----:B--2---:R-:W-:-:S04]  /*0070*/  LEA R0, R3, R0, 0x7 ;  /* 0x0000000003007211 */ /* 0x004fc800078e38ff */
[----:B------:R-:W-:-:S13]  /*0080*/  ISETP.GE.AND P0, PT, R0, 0x100, PT ;  /* 0x000001000000780c */ /* 0x000fda0003f06270 */
[----:B------:R-:W-:Y:S05]  /*0090*/  @P0 BRA `(.L_x_1) ;  /* 0x00000000000c0947 */ /* 0x000fea0003800000 */
[----:B------:R-:W1:Y:S02]  /*00a0*/  LDC.64 R2, c[0x0][0x210] ;  /* 0x00008400ff027b82 */ /* 0x000e640000000a00 */
[----:B-1----:R-:W-:-:S06]  /*00b0*/  IMAD.WIDE R2, R0, 0x4, R2 ;  /* 0x0000000400027825 */ /* 0x002fcc00078e0202 */
[----:B------:R1:W5:Y:S02]  /*00c0*/  LDG.E R2, desc[UR4][R2.64] ;  /* 0x0000000402027981 */ /* 0x000364000c1e1900 */
.L_x_1:
[----:B------:R-:W-:Y:S05]  /*00d0*/  BSYNC B0 ;  /* 0x0000000000007941 */ /* 0x000fea0003800000 */
.L_x_0:
[----:B-----5:R-:W-:Y:S01]  /*00e0*/  FADD R2, R2, 0.5 ;  /* 0x3f00000002027421 */ /* 0x020fe20000000000 */
[----:B------:R-:W-:Y:S01]  /*00f0*/  MOV R8, 0x3e800000 ;  /* 0x3e80000000087802 */ /* 0x000fe20000000f00 */
[----:B------:R-:W-:Y:S01]  /*0100*/  HFMA2.MMA R9, -RZ, RZ, 1.3056640625, -1.8671875 ;  /* 0x3d39bf78ff097435 */ /* 0x000fe200000001ff */
[----:B------:R-:W-:Y:S01]  /*0110*/  BSSY B0, `(.L_x_2) ;  /* 0x0000022000007945 */ /* 0x000fe20003800000 */
[----:B-1----:R-:W-:-:S05]  /*0120*/  FMUL R3, R2, 1.4426950216293334961 ;  /* 0x3fb8aa3b02037820 */ /* 0x002fca0000400000 */
[----:B------:R-:W-:-:S13]  /*0130*/  FSETP.GEU.AND P1, PT, R3, -126, PT ;  /* 0xc2fc00000300780b */ /* 0x000fda0003f2e000 */
[----:B------:R-:W-:-:S04]  /*0140*/  @!P1 FMUL R3, R3, 0.5 ;  /* 0x3f00000003039820 */ /* 0x000fc80000400000 */
[----:B------:R-:W1:Y:S02]  /*0150*/  MUFU.EX2 R4, R3 ;  /* 0x0000000300047308 */ /* 0x000e640000000800 */
[----:B-1----:R-:W-:-:S04]  /*0160*/  @!P1 FMUL R4, R4, R4 ;  /* 0x0000000404049220 */ /* 0x002fc80000400000 */
[C---:B------:R-:W-:Y:S01]  /*0170*/  FADD.FTZ.RZ R5, R4.reuse, 1 ;  /* 0x3f80000004057421 */ /* 0x040fe2000001c000 */
[----:B------:R-:W-:-:S04]  /*0180*/  ISETP.GE.U32.AND P1, PT, R4, 0x7f800000, PT ;  /* 0x7f8000000400780c */ /* 0x000fc80003f26070 */
[----:B------:R-:W-:-:S04]  /*0190*/  IADD3 R5, R5, -0x3f400000, RZ ;  /* 0xc0c0000005057810 */ /* 0x000fc80007ffe0ff */
[----:B------:R-:W-:-:S04]  /*01a0*/  LOP3.LUT R5, R5, 0xff800000, RZ, 0xc0, !PT ;  /* 0xff80000005057812 */ /* 0x000fc800078ec0ff */
[----:B------:R-:W-:Y:S02]  /*01b0*/  IADD3 R7, -R5, 0x40800000, RZ ;  /* 0x4080000005077810 */ /* 0x000fe40007ffe1ff */
[----:B------:R-:W-:Y:S02]  /*01c0*/  IADD3 R6, R4, -R5, RZ ;  /* 0x8000000504067210 */ /* 0x000fe40007ffe0ff */
[----:B------:R-:W-:Y:S01]  /*01d0*/  I2FP.F32.S32 R5, R5 ;  /* 0x0000000500057245 */ /* 0x000fe20000201400 */
[----:B------:R-:W-:-:S04]  /*01e0*/  FFMA.FTZ R7, R7, R8, -1 ;  /* 0xbf80000007077423 */ /* 0x000fc80000010008 */
[----:B------:R-:W-:Y:S01]  /*01f0*/  FADD R6, R6, R7 ;  /* 0x0000000706067221 */ /* 0x000fe20000000000 */
[----:B------:R-:W-:-:S03]  /*0200*/  FMUL R5, R5, 1.1920928955078125e-07 ;  /* 0x3400000005057820 */ /* 0x000fc60000400000 */
[----:B------:R-:W-:-:S04]  /*0210*/  FFMA.FTZ R3, R6, -R9, 0.10546888411045074463 ;  /* 0x3dd8001206037423 */ /* 0x000fc80000010809 */
[----:B------:R-:W-:-:S04]  /*0220*/  FFMA.FTZ R3, R6, R3, -0.13229703903198242188 ;  /* 0xbe0778e006037423 */ /* 0x000fc80000010003 */
[----:B------:R-:W-:-:S04]  /*0230*/  FFMA.FTZ R3, R6, R3, 0.14491446316242218018 ;  /* 0x3e14647506037423 */ /* 0x000fc80000010003 */
[----:B------:R-:W-:-:S04]  /*0240*/  FFMA.FTZ R3, R6, R3, -0.16641564667224884033 ;  /* 0xbe2a68dd06037423 */ /* 0x000fc80000010003 */
[----:B------:R-:W-:-:S04]  /*0250*/  FFMA.FTZ R3, R6, R3, 0.19988867640495300293 ;  /* 0x3e4caf9e06037423 */ /* 0x000fc80000010003 */
[----:B------:R-:W-:-:S04]  /*0260*/  FFMA.FTZ R3, R6, R3, -0.25000196695327758789 ;  /* 0xbe80004206037423 */ /* 0x000fc80000010003 */
[----:B------:R-:W-:-:S04]  /*0270*/  FFMA.FTZ R3, R6, R3, 0.33333510160446166992 ;  /* 0x3eaaaae606037423 */ /* 0x000fc80000010003 */
[----:B------:R-:W-:-:S04]  /*0280*/  FFMA.FTZ R3, R6, R3, -0.5 ;  /* 0xbf00000006037423 */ /* 0x000fc80000010003 */
[----:B------:R-:W-:-:S04]  /*0290*/  FMUL R3, R6, R3 ;  /* 0x0000000306037220 */ /* 0x000fc80000400000 */
[----:B------:R-:W-:Y:S01]  /*02a0*/  FFMA.FTZ R6, R6, R3, R6 ;  /* 0x0000000306067223 */ /* 0x000fe20000010006 */
[----:B------:R-:W-:-:S03]  /*02b0*/  SHF.R.S32.HI R3, RZ, 0x1f, R0 ;  /* 0x0000001fff037819 */ /* 0x000fc60000011400 */
[----:B------:R-:W-:Y:S01]  /*02c0*/  FFMA.FTZ R5, R5, 0.69314718246459960938, R6 ;  /* 0x3f31721805057823 */ /* 0x000fe20000010006 */
[----:B------:R-:W-:Y:S06]  /*02d0*/  @!P1 BRA `(.L_x_3) ;  /* 0x0000000000149947 */ /* 0x000fec0003800000 */
[C---:B------:R-:W-:Y:S02]  /*02e0*/  ISETP.GE.AND P1, PT, R4.reuse, -0x407fffff, PT ;  /* 0xbf8000010400780c */ /* 0x040fe40003f26270 */
[----:B------:R-:W-:-:S11]  /*02f0*/  FSETP.NEU.AND P2, PT, R4, RZ, PT ;  /* 0x000000ff0400720b */ /* 0x000fd60003f4d000 */
[----:B------:R-:W-:-:S05]  /*0300*/  @P1 MOV R7, 0x7f800000 ;  /* 0x7f80000000071802 */ /* 0x000fca0000000f00 */
[----:B------:R-:W-:-:S05]  /*0310*/  @P1 FFMA.FTZ R5, R4, R7, +INF ;  /* 0x7f80000004051423 */ /* 0x000fca0000010007 */
[----:B------:R-:W-:-:S07]  /*0320*/  FSEL R5, R5, -RZ, P2 ;  /* 0x800000ff05057208 */ /* 0x000fce0001000000 */
.L_x_3:
[----:B------:R-:W-:Y:S05]  /*0330*/  BSYNC B0 ;  /* 0x0000000000007941 */ /* 0x000fea0003800000 */
.L_x_2:
[----:B------:R-:W-:Y:S01]  /*0340*/  ULDC.64 UR6, c[0x0][0x218] ;  /* 0x0000860000067ab9 */ /* 0x000fe20000000a00 */
[----:B------:R-:W-:Y:S02]  /*0350*/  FSETP.GT.AND P1, PT, R2, 20, PT ;  /* 0x41a000000200780b */ /* 0x000fe40003f24000 */
[----:B------:R-:W-:Y:S02]  /*0360*/  LEA R4, P2, R0, UR6, 0x2 ;  /* 0x0000000600047c11 */ /* 0x000fe4000f8410ff */
[----:B------:R-:W-:Y:S02]  /*0370*/  FSEL R2, R2, R5, P1 ;  /* 0x0000000502027208 */ /* 0x000fe40000800000 */
[----:B------:R-:W-:Y:S01]  /*0380*/  LEA.HI.X R5, R0, UR7, R3, 0x2, P2 ;  /* 0x0000000700057c11 */ /* 0x000fe200090f1403 */
[----:B------:R-:W-:Y:S08]  /*0390*/  @P0 EXIT ;  /* 0x000000000000094d */ /* 0x000ff00003800000 */
[----:B------:R-:W-:-:S05]  /*03a0*/  FADD R3, R2, 9.9999999392252902908e-09 ;  /* 0x322bcc7702037421 */ /* 0x000fca0000000000 */
[----:B------:R-:W-:Y:S01]  /*03b0*/  STG.E desc[UR4][R4.64], R3 ;  /* 0x0000000304007986 */ /* 0x000fe2000c101904 */
[----:B------:R-:W-:Y:S05]  /*03c0*/  EXIT ;  /* 0x000000000000794d */ /* 0x000fea0003800000 */
.L_x_4:
[----:B------:R-:W-:-:S00]  /*03d0*/  BRA `(.L_x_4) ;  /* 0xfffffffc00fc7947 */ /* 0x000fc0000383ffff */
[----:B------:R-:W-:-:S00]  /*03e0*/  NOP ;  /* 0x0000000000007918 */ /* 0x000fc00000000000 */
        /* <DEDUP_REMOVED lines=9> */
.L_x_5:


//--------------------- .nv.global.init           --------------------------
	.section	.nv.global.init,"aw",@progbits
.nv.global.init:
	.type		_$_str,@object
	.size		_$_str,(.L_0 - _$_str)
_$_str:
        /*0000*/ 	.byte	0x5f, 0x5f, 0x43, 0x55, 0x44, 0x41, 0x5f, 0x46, 0x54, 0x5a, 0x00
.L_0:


//--------------------- .nv.constant0.triton_poi_fused_add_softplus_0 --------------------------
	.section	.nv.constant0.triton_poi_fused_add_softplus_0,"a",@progbits
	.sectionflags	@""
	.align	4
.nv.constant0.triton_poi_fused_add_softplus_0:
	.zero		548
